//
// Generated by NVIDIA NVVM Compiler
//
// Compiler Build ID: CL-36424714
// Cuda compilation tools, release 13.0, V13.0.88
// Based on NVVM 20.0.0
//

.version 9.0
.target sm_100
.address_size 64

	// .globl	_Z16grid_sync_kernelPi
.extern .func  (.param .b32 func_retval0) vprintf
(
	.param .b64 vprintf_param_0,
	.param .b64 vprintf_param_1
)
;
.global .align 1 .b8 $str[32] = {110, 117, 109, 95, 116, 104, 114, 101, 97, 100, 115, 58, 32, 37, 100, 32, 110, 117, 109, 95, 98, 108, 111, 99, 107, 115, 58, 32, 37, 100, 10};

.visible .entry _Z16grid_sync_kernelPi(
	.param .u64 .ptr .align 1 _Z16grid_sync_kernelPi_param_0
)
{
	.local .align 16 .b8 	__local_depot0[16];
	.reg .b64 	%SP;
	.reg .b64 	%SPL;
	.reg .pred 	%p<6>;
	.reg .b32 	%r<40>;
	.reg .b64 	%rd<20>;

	mov.u64 	%SPL, __local_depot0;
	cvta.local.u64 	%SP, %SPL;
	ld.param.u64 	%rd5, [_Z16grid_sync_kernelPi_param_0];
	mov.u32 	%r1, %ctaid.x;
	mov.u32 	%r2, %ntid.x;
	mov.u32 	%r3, %tid.x;
	mad.lo.s32 	%r4, %r1, %r2, %r3;
	// begin inline asm
	mov.u32 %r6, %envreg2;
	// end inline asm
	cvt.u64.u32 	%rd6, %r6;
	// begin inline asm
	mov.u32 %r7, %envreg1;
	// end inline asm
	cvt.u64.u32 	%rd7, %r7;
	shl.b64 	%rd8, %rd7, 32;
	or.b64  	%rd1, %rd8, %rd6;
	setp.ne.s32 	%p1, %r4, 0;
	@%p1 bra 	$L__BB0_2;
	add.u64 	%rd9, %SP, 0;
	add.u64 	%rd10, %SPL, 0;
	mov.u32 	%r8, %nctaid.x;
	mov.u32 	%r9, %nctaid.y;
	mov.u32 	%r10, %nctaid.z;
	mul.lo.s32 	%r11, %r9, %r10;
	mul.wide.u32 	%rd11, %r11, %r8;
	mov.u32 	%r12, %ntid.y;
	mul.lo.s32 	%r13, %r2, %r12;
	mov.u32 	%r14, %ntid.z;
	mul.lo.s32 	%r15, %r13, %r14;
	cvt.u64.u32 	%rd12, %r15;
	mul.lo.s64 	%rd13, %rd11, %rd12;
	st.local.v2.u64 	[%rd10], {%rd13, %rd11};
	mov.u64 	%rd14, $str;
	cvta.global.u64 	%rd15, %rd14;
	{ // callseq 0, 0
	.param .b64 param0;
	st.param.b64 	[param0], %rd15;
	.param .b64 param1;
	st.param.b64 	[param1], %rd9;
	.param .b32 retval0;
	call.uni (retval0), 
	vprintf, 
	(
	param0, 
	param1
	);
	ld.param.b32 	%r16, [retval0];
	} // callseq 0
$L__BB0_2:
	cvta.to.global.u64 	%rd16, %rd5;
	mul.wide.s32 	%rd17, %r4, 4;
	add.s64 	%rd2, %rd16, %rd17;
	ld.global.u32 	%r18, [%rd2];
	shl.b32 	%r19, %r18, 1;
	st.global.u32 	[%rd2], %r19;
	setp.ne.s64 	%p2, %rd1, 0;
	@%p2 bra 	$L__BB0_4;
	// begin inline asm
	trap;
	// end inline asm
$L__BB0_4:
	barrier.sync 	0;
	mov.u32 	%r20, %tid.y;
	add.s32 	%r21, %r3, %r20;
	mov.u32 	%r22, %tid.z;
	or.b32  	%r23, %r21, %r22;
	setp.ne.s32 	%p3, %r23, 0;
	@%p3 bra 	$L__BB0_7;
	add.s64 	%rd18, %rd1, 4;
	mov.u32 	%r26, %nctaid.x;
	mov.u32 	%r27, %nctaid.y;
	mul.lo.s32 	%r28, %r26, %r27;
	mov.u32 	%r29, %nctaid.z;
	mul.lo.s32 	%r30, %r28, %r29;
	mov.u32 	%r31, %ctaid.y;
	add.s32 	%r32, %r1, %r31;
	mov.u32 	%r33, %ctaid.z;
	neg.s32 	%r34, %r33;
	setp.eq.s32 	%p4, %r32, %r34;
	sub.s32 	%r35, -2147483647, %r30;
	selp.b32 	%r25, %r35, 1, %p4;
	// begin inline asm
	atom.add.release.gpu.u32 %r24,[%rd18],%r25;
	// end inline asm
$L__BB0_6:
	// begin inline asm
	ld.acquire.gpu.u32 %r36,[%rd18];
	// end inline asm
	xor.b32  	%r37, %r36, %r24;
	setp.gt.s32 	%p5, %r37, -1;
	@%p5 bra 	$L__BB0_6;
$L__BB0_7:
	barrier.sync 	0;
	ld.global.u32 	%r38, [%rd2];
	add.s32 	%r39, %r38, 1;
	st.global.u32 	[%rd2], %r39;
	ret;

}


// ===== COMPILED SASS (sm_100) =====

	.target	sm_100

	.elftype	@"ET_EXEC"


//--------------------- .note.nv.tkinfo           --------------------------
	.section	.note.nv.tkinfo,"",@"SHT_NOTE"
	.sectionflags	@"SHF_NOTE_NV_TKINFO"
	.tkinfo
        /*0018*/ 	.word	0x00000002
        /*0030*/ 	.string	""
        /*0030*/ 	.string	"ptxas"
        /*0030*/ 	.string	"Cuda compilation tools, release 13.0, V13.0.88"
        /*0030*/ 	.string	"Build cuda_13.0.r13.0/compiler.36424714_0"
        /*0030*/ 	.string	"-arch sm_100 -m 64 "



//--------------------- .note.nv.cuinfo           --------------------------
	.section	.note.nv.cuinfo,"",@"SHT_NOTE"
	.sectionflags	@"SHF_NOTE_NV_CUINFO"
        /*0018*/ 	.short	0x0002
        /*001a*/ 	.short	0x0064
        /*001c*/ 	.short	0x0082
	.zero		2


//--------------------- .nv.info                  --------------------------
	.section	.nv.info,"",@"SHT_CUDA_INFO"
	.align	4


	//----- nvinfo : EIATTR_REGCOUNT
	.align		4
        /*0000*/ 	.byte	0x04, 0x2f
        /*0002*/ 	.short	(.L_2 - .L_1)
	.align		4
.L_1:
        /*0004*/ 	.word	index@(_Z16grid_sync_kernelPi)
        /*0008*/ 	.word	0x00000018


	//----- nvinfo : EIATTR_FRAME_SIZE
	.align		4
.L_2:
        /*000c*/ 	.byte	0x04, 0x11
        /*000e*/ 	.short	(.L_4 - .L_3)
	.align		4
.L_3:
        /*0010*/ 	.word	index@(_Z16grid_sync_kernelPi)
        /*0014*/ 	.word	0x00000010


	//----- nvinfo : EIATTR_MIN_STACK_SIZE
	.align		4
.L_4:
        /*0018*/ 	.byte	0x04, 0x12
        /*001a*/ 	.short	(.L_6 - .L_5)
	.align		4
.L_5:
        /*001c*/ 	.word	index@(_Z16grid_sync_kernelPi)
        /*0020*/ 	.word	0x00000010
.L_6:


//--------------------- .nv.compat                --------------------------
	.section	.nv.compat,"",@"SHT_CUDA_COMPAT_INFO"
	.align	4
        /*0000*/ 	.byte	0x02, 0x09, 0x00, 0x00, 0x02, 0x02, 0x01, 0x00, 0x02, 0x05, 0x05, 0x00, 0x03, 0x07, 0x01, 0x01
        /*0010*/ 	.byte	0x02, 0x03, 0x00, 0x00, 0x02, 0x06, 0x01, 0x00, 0x04, 0x0b, 0x08, 0x00, 0x09, 0x00, 0x00, 0x00
        /*0020*/ 	.byte	0x00, 0x00, 0x00, 0x00


//--------------------- .nv.info._Z16grid_sync_kernelPi --------------------------
	.section	.nv.info._Z16grid_sync_kernelPi,"",@"SHT_CUDA_INFO"
	.sectionflags	@""
	.align	4


	//----- nvinfo : EIATTR_CUDA_API_VERSION
	.align		4
        /*0000*/ 	.byte	0x04, 0x37
        /*0002*/ 	.short	(.L_8 - .L_7)
.L_7:
        /*0004*/ 	.word	0x00000082


	//----- nvinfo : EIATTR_KPARAM_INFO
	.align		4
.L_8:
        /*0008*/ 	.byte	0x04, 0x17
        /*000a*/ 	.short	(.L_10 - .L_9)
.L_9:
        /*000c*/ 	.word	0x00000000
        /*0010*/ 	.short	0x0000
        /*0012*/ 	.short	0x0000
        /*0014*/ 	.byte	0x00, 0xf5, 0x21, 0x00


	//----- nvinfo : EIATTR_SPARSE_MMA_MASK
	.align		4
.L_10:
        /*0018*/ 	.byte	0x03, 0x50
        /*001a*/ 	.short	0x0000


	//----- nvinfo : EIATTR_MAXREG_COUNT
	.align		4
        /*001c*/ 	.byte	0x03, 0x1b
        /*001e*/ 	.short	0x00ff


	//----- nvinfo : EIATTR_NUM_BARRIERS
	.align		4
        /*0020*/ 	.byte	0x02, 0x4c
        /*0022*/ 	.byte	0x01
	.zero		1


	//----- nvinfo : EIATTR_EXTERNS
	.align		4
        /*0024*/ 	.byte	0x04, 0x0f
        /*0026*/ 	.short	(.L_12 - .L_11)


	//   ....[0]....
	.align		4
.L_11:
        /*0028*/ 	.word	index@(vprintf)


	//----- nvinfo : EIATTR_MERCURY_ISA_VERSION
	.align		4
.L_12:
        /*002c*/ 	.byte	0x03, 0x5f
        /*002e*/ 	.short	0x0101


	//----- nvinfo : EIATTR_INT_WARP_WIDE_INSTR_OFFSETS
	.align		4
        /*0030*/ 	.byte	0x04, 0x31
        /*0032*/ 	.short	(.L_14 - .L_13)


	//   ....[0]....
.L_13:
        /*0034*/ 	.word	0x00000440


	//   ....[1]....
        /*0038*/ 	.word	0x000005e0


	//----- nvinfo : EIATTR_COOP_GROUP_MASK_REGIDS
	.align		4
.L_14:
        /*003c*/ 	.byte	0x04, 0x29
        /*003e*/ 	.short	(.L_16 - .L_15)


	//   ....[0]....
.L_15:
        /*0040*/ 	.word	0xffffffff


	//   ....[1]....
        /*0044*/ 	.word	0xffffffff


	//   ....[2]....
        /*0048*/ 	.word	0x0500000f


	//   ....[3]....
        /*004c*/ 	.word	0x0500000f


	//----- nvinfo : EIATTR_COOP_GROUP_INSTR_OFFSETS
	.align		4
.L_16:
        /*0050*/ 	.byte	0x04, 0x28
        /*0052*/ 	.short	(.L_18 - .L_17)


	//   ....[0]....
.L_17:
        /*0054*/ 	.word	0x00000360


	//   ....[1]....
        /*0058*/ 	.word	0x00000690


	//   ....[2]....
        /*005c*/ 	.word	0x00000740


	//   ....[3]....
        /*0060*/ 	.word	0x000007f0


	//----- nvinfo : EIATTR_VRC_CTA_INIT_COUNT
	.align		4
.L_18:
        /*0064*/ 	.byte	0x02, 0x4a
	.zero		1
	.zero		1


	//----- nvinfo : EIATTR_SYSCALL_OFFSETS
	.align		4
        /*0068*/ 	.byte	0x04, 0x46
        /*006a*/ 	.short	(.L_20 - .L_19)


	//   ....[0]....
.L_19:
        /*006c*/ 	.word	0x00000290


	//----- nvinfo : EIATTR_EXIT_INSTR_OFFSETS
	.align		4
.L_20:
        /*0070*/ 	.byte	0x04, 0x1c
        /*0072*/ 	.short	(.L_22 - .L_21)


	//   ....[0]....
.L_21:
        /*0074*/ 	.word	0x000006d0


	//----- nvinfo : EIATTR_CRS_STACK_SIZE
	.align		4
.L_22:
        /*0078*/ 	.byte	0x04, 0x1e
        /*007a*/ 	.short	(.L_24 - .L_23)
.L_23:
        /*007c*/ 	.word	0x00000000


	//----- nvinfo : EIATTR_CBANK_PARAM_SIZE
	.align		4
.L_24:
        /*0080*/ 	.byte	0x03, 0x19
        /*0082*/ 	.short	0x0008


	//----- nvinfo : EIATTR_PARAM_CBANK
	.align		4
        /*0084*/ 	.byte	0x04, 0x0a
        /*0086*/ 	.short	(.L_26 - .L_25)
	.align		4
.L_25:
        /*0088*/ 	.word	index@(.nv.constant0._Z16grid_sync_kernelPi)
        /*008c*/ 	.short	0x0380
        /*008e*/ 	.short	0x0008


	//----- nvinfo : EIATTR_SW_WAR
	.align		4
.L_26:
        /*0090*/ 	.byte	0x04, 0x36
        /*0092*/ 	.short	(.L_28 - .L_27)
.L_27:
        /*0094*/ 	.word	0x00000008
.L_28:


//--------------------- .nv.callgraph             --------------------------
	.section	.nv.callgraph,"",@"SHT_CUDA_CALLGRAPH"
	.align	4
	.sectionentsize	8
	.align		4
        /*0000*/ 	.word	0x00000000
	.align		4
        /*0004*/ 	.word	0xffffffff
	.align		4
        /*0008*/ 	.word	index@(_Z16grid_sync_kernelPi)
	.align		4
        /*000c*/ 	.word	index@(vprintf)
	.align		4
        /*0010*/ 	.word	0x00000000
	.align		4
        /*0014*/ 	.word	0xfffffffe
	.align		4
        /*0018*/ 	.word	0x00000000
	.align		4
        /*001c*/ 	.word	0xfffffffd
	.align		4
        /*0020*/ 	.word	0x00000000
	.align		4
        /*0024*/ 	.word	0xfffffffc


//--------------------- .nv.constant4             --------------------------
	.section	.nv.constant4,"a",@progbits
	.align	8
	.align		8
.nv.constant4:
        /*0000*/ 	.dword	vprintf
	.align		8
        /*0008*/ 	.dword	$str


//--------------------- .text._Z16grid_sync_kernelPi --------------------------
	.section	.text._Z16grid_sync_kernelPi,"ax",@progbits
	.align	128
        .global         _Z16grid_sync_kernelPi
        .type           _Z16grid_sync_kernelPi,@function
        .size           _Z16grid_sync_kernelPi,(.L_x_14 - _Z16grid_sync_kernelPi)
        .other          _Z16grid_sync_kernelPi,@"STO_CUDA_ENTRY STV_DEFAULT"
_Z16grid_sync_kernelPi:
.text._Z16grid_sync_kernelPi:
[----:B------:R-:W0:Y:S01]  /*0000*/  LDC R1, c[0x0][0x37c] ;  /* 0x0000df00ff017b82 */ /* 0x000e220000000800 */
[----:B------:R-:W1:Y:S01]  /*0010*/  S2R R16, SR_TID.X ;  /* 0x0000000000107919 */ /* 0x000e620000002100 */
[----:B------:R-:W2:Y:S06]  /*0020*/  LDCU UR5, c[0x0][0x2fc] ;  /* 0x00005f80ff0577ac */ /* 0x000eac0008000800 */
[----:B------:R-:W1:Y:S01]  /*0030*/  S2UR UR38, SR_CTAID.X ;  /* 0x00000000002679c3 */ /* 0x000e620000002500 */
[----:B0-----:R-:W-:Y:S01]  /*0040*/  IADD3 R1, PT, PT, R1, -0x10, RZ ;  /* 0xfffffff001017810 */ /* 0x001fe20007ffe0ff */
[----:B------:R-:W-:Y:S01]  /*0050*/  BSSY.RECONVERGENT B6, `(.L_x_0) ;  /* 0x0000025000067945 */ /* 0x000fe20003800200 */
[----:B------:R-:W0:Y:S01]  /*0060*/  LDCU UR4, c[0x0][0x2f8] ;  /* 0x00005f00ff0477ac */ /* 0x000e220008000800 */
[----:B------:R-:W3:Y:S04]  /*0070*/  LDCU.64 UR36, c[0x0][0x358] ;  /* 0x00006b00ff2477ac */ /* 0x000ee80008000a00 */
[----:B------:R-:W1:Y:S01]  /*0080*/  LDC R3, c[0x0][0x360] ;  /* 0x0000d800ff037b82 */ /* 0x000e620000000800 */
[----:B------:R-:W-:-:S05]  /*0090*/  CS2R.32 R17, SR_CgaSize ;  /* 0x0000000000117805 */ /* 0x000fca0000008a00 */
[----:B------:R-:W-:-:S05]  /*00a0*/  IMAD R17, R17, -0xa0, RZ ;  /* 0xffffff6011117824 */ /* 0x000fca00078e02ff */
[----:B------:R-:W-:-:S14]  /*00b0*/  R2UR UR39, R17 ;  /* 0x00000000112772ca */ /* 0x000fdc00000e0000 */
[----:B------:R-:W4:Y:S01]  /*00c0*/  LDCU UR39, c[0x0][UR39+0x258] ;  /* 0x00004b00272777ac */ /* 0x000f220008000800 */
[----:B------:R-:W-:-:S05]  /*00d0*/  CS2R.32 R17, SR_CgaSize ;  /* 0x0000000000117805 */ /* 0x000fca0000008a00 */
[----:B------:R-:W-:-:S05]  /*00e0*/  IMAD R17, R17, -0xa0, RZ ;  /* 0xffffff6011117824 */ /* 0x000fca00078e02ff */
[----:B------:R-:W-:-:S14]  /*00f0*/  R2UR UR40, R17 ;  /* 0x00000000112872ca */ /* 0x000fdc00000e0000 */
[----:B------:R-:W3:Y:S01]  /*0100*/  LDCU UR40, c[0x0][UR40+0x254] ;  /* 0x00004a80282877ac */ /* 0x000ee20008000800 */
[----:B0-----:R-:W-:-:S05]  /*0110*/  IADD3 R6, P1, PT, R1, UR4, RZ ;  /* 0x0000000401067c10 */ /* 0x001fca000ff3e0ff */
[----:B--2---:R-:W-:Y:S02]  /*0120*/  IMAD.X R7, RZ, RZ, UR5, P1 ;  /* 0x00000005ff077e24 */ /* 0x004fe400088e06ff */
[----:B-1----:R-:W-:-:S05]  /*0130*/  IMAD R17, R3, UR38, R16 ;  /* 0x0000002603117c24 */ /* 0x002fca000f8e0210 */
[----:B------:R-:W-:-:S13]  /*0140*/  ISETP.NE.AND P0, PT, R17, RZ, PT ;  /* 0x000000ff1100720c */ /* 0x000fda0003f05270 */
[----:B---34-:R-:W-:Y:S05]  /*0150*/  @P0 BRA `(.L_x_1) ;  /* 0x0000000000500947 */ /* 0x018fea0003800000 */
[----:B------:R-:W0:Y:S01]  /*0160*/  LDCU UR4, c[0x0][0x370] ;  /* 0x00006e00ff0477ac */ /* 0x000e220008000800 */
[----:B------:R-:W-:Y:S01]  /*0170*/  MOV R2, 0x0 ;  /* 0x0000000000027802 */ /* 0x000fe20000000f00 */
[----:B------:R-:W1:Y:S01]  /*0180*/  LDCU UR5, c[0x0][0x374] ;  /* 0x00006e80ff0577ac */ /* 0x000e620008000800 */
[----:B------:R-:W1:Y:S01]  /*0190*/  LDC R10, c[0x0][0x378] ;  /* 0x0000de00ff0a7b82 */ /* 0x000e620000000800 */
[----:B------:R-:W2:Y:S01]  /*01a0*/  LDCU UR6, c[0x0][0x364] ;  /* 0x00006c80ff0677ac */ /* 0x000ea20008000800 */
[----:B------:R-:W3:Y:S01]  /*01b0*/  LDCU UR7, c[0x0][0x368] ;  /* 0x00006d00ff0777ac */ /* 0x000ee20008000800 */
[----:B--2---:R-:W-:Y:S02]  /*01c0*/  IMAD R0, R3, UR6, RZ ;  /* 0x0000000603007c24 */ /* 0x004fe4000f8e02ff */
[----:B-1----:R-:W-:Y:S02]  /*01d0*/  IMAD R10, R10, UR5, RZ ;  /* 0x000000050a0a7c24 */ /* 0x002fe4000f8e02ff */
[----:B---3--:R-:W-:-:S02]  /*01e0*/  IMAD R9, R0, UR7, RZ ;  /* 0x0000000700097c24 */ /* 0x008fc4000f8e02ff */
[----:B0-----:R-:W-:Y:S01]  /*01f0*/  IMAD.WIDE.U32 R10, R10, UR4, RZ ;  /* 0x000000040a0a7c25 */ /* 0x001fe2000f8e00ff */
[----:B------:R-:W0:Y:S03]  /*0200*/  LDCU.64 UR4, c[0x4][0x8] ;  /* 0x01000100ff0477ac */ /* 0x000e260008000a00 */
[-C--:B------:R-:W-:Y:S02]  /*0210*/  IMAD R3, R11, R9.reuse, RZ ;  /* 0x000000090b037224 */ /* 0x080fe400078e02ff */
[----:B------:R-:W-:-:S05]  /*0220*/  IMAD.WIDE.U32 R8, R10, R9, RZ ;  /* 0x000000090a087225 */ /* 0x000fca00078e00ff */
[----:B------:R-:W-:Y:S02]  /*0230*/  IADD3 R9, PT, PT, R9, R3, RZ ;  /* 0x0000000309097210 */ /* 0x000fe40007ffe0ff */
[----:B------:R-:W1:Y:S03]  /*0240*/  LDC.64 R2, c[0x4][R2] ;  /* 0x0100000002027b82 */ /* 0x000e660000000a00 */
[----:B------:R2:W-:Y:S01]  /*0250*/  STL.128 [R1], R8 ;  /* 0x0000000801007387 */ /* 0x0005e20000100c00 */
[----:B0-----:R-:W-:Y:S01]  /*0260*/  IMAD.U32 R4, RZ, RZ, UR4 ;  /* 0x00000004ff047e24 */ /* 0x001fe2000f8e00ff */
[----:B------:R-:W-:-:S07]  /*0270*/  MOV R5, UR5 ;  /* 0x0000000500057c02 */ /* 0x000fce0008000f00 */
[----:B------:R-:W-:-:S07]  /*0280*/  LEPC R20, `(.L_x_1) ;  /* 0x000000001014794e */ /* 0x000fce0000000000 */
[----:B-12---:R-:W-:Y:S05]  /*0290*/  CALL.ABS.NOINC R2 ;  /* 0x0000000002007343 */ /* 0x006fea0003c00000 */
.L_x_1:
[----:B------:R-:W-:Y:S05]  /*02a0*/  BSYNC.RECONVERGENT B6 ;  /* 0x0000000000067941 */ /* 0x000fea0003800200 */
.L_x_0:
[----:B------:R-:W0:Y:S02]  /*02b0*/  LDC.64 R2, c[0x0][0x380] ;  /* 0x0000e000ff027b82 */ /* 0x000e240000000a00 */
[----:B0-----:R-:W-:-:S05]  /*02c0*/  IMAD.WIDE R2, R17, 0x4, R2 ;  /* 0x0000000411027825 */ /* 0x001fca00078e0202 */
[----:B------:R-:W2:Y:S01]  /*02d0*/  LDG.E R0, desc[UR36][R2.64] ;  /* 0x0000002402007981 */ /* 0x000ea2000c1e1900 */
[----:B------:R-:W-:-:S04]  /*02e0*/  UISETP.NE.U32.AND UP0, UPT, UR39, URZ, UPT ;  /* 0x000000ff2700728c */ /* 0x000fc8000bf05070 */
[----:B------:R-:W-:Y:S01]  /*02f0*/  UISETP.NE.AND.EX UP0, UPT, UR40, URZ, UPT, UP0 ;  /* 0x000000ff2800728c */ /* 0x000fe2000bf05300 */
[----:B--2---:R-:W-:-:S05]  /*0300*/  IMAD.SHL.U32 R5, R0, 0x2, RZ ;  /* 0x0000000200057824 */ /* 0x004fca00078e00ff */
[----:B------:R0:W-:Y:S03]  /*0310*/  STG.E desc[UR36][R2.64], R5 ;  /* 0x0000000502007986 */ /* 0x0001e6000c101924 */
[----:B------:R-:W-:Y:S05]  /*0320*/  BRA.U UP0, `(.L_x_2) ;  /* 0x0000000100047547 */ /* 0x000fea000b800000 */
[----:B------:R-:W-:Y:S05]  /*0330*/  BPT.TRAP 0x1 ;  /* 0x000000040000795c */ /* 0x000fea0000300000 */
.L_x_2:
[----:B------:R-:W-:-:S03]  /*0340*/  UMOV UR4, 0xffffffff ;  /* 0xffffffff00047882 */ /* 0x000fc60000000000 */
[----:B------:R-:W-:Y:S05]  /*0350*/  BRA.DIV UR4, `(.L_x_3) ;  /* 0x0000000204e07947 */ /* 0x000fea000b800000 */
[----:B------:R-:W-:Y:S06]  /*0360*/  BAR.SYNC.DEFER_BLOCKING 0x0 ;  /* 0x0000000000007b1d */ /* 0x000fec0000010000 */
.L_x_9:
[----:B0-----:R-:W0:Y:S01]  /*0370*/  S2R R5, SR_TID.Y ;  /* 0x0000000000057919 */ /* 0x001e220000002200 */
[----:B------:R-:W-:Y:S01]  /*0380*/  BSSY B0, `(.L_x_4) ;  /* 0x000002e000007945 */ /* 0x000fe20003800000 */
[----:B------:R-:W1:Y:S01]  /*0390*/  S2R R7, SR_TID.Z ;  /* 0x0000000000077919 */ /* 0x000e620000002300 */
[----:B0-----:R-:W-:-:S04]  /*03a0*/  IADD3 R16, PT, PT, R16, R5, RZ ;  /* 0x0000000510107210 */ /* 0x001fc80007ffe0ff */
[----:B-1----:R-:W-:-:S13]  /*03b0*/  LOP3.LUT P0, RZ, R16, R7, RZ, 0xfc, !PT ;  /* 0x0000000710ff7212 */ /* 0x002fda000780fcff */
[----:B------:R-:W-:Y:S05]  /*03c0*/  @P0 BRA `(.L_x_5) ;  /* 0x0000000000a40947 */ /* 0x000fea0003800000 */
[----:B------:R-:W0:Y:S01]  /*03d0*/  LDCU UR4, c[0x0][0x370] ;  /* 0x00006e00ff0477ac */ /* 0x000e220008000800 */
[----:B------:R-:W1:Y:S01]  /*03e0*/  S2UR UR7, SR_CTAID.Y ;  /* 0x00000000000779c3 */ /* 0x000e620000002600 */
[----:B------:R-:W2:Y:S01]  /*03f0*/  S2R R5, SR_LANEID ;  /* 0x0000000000057919 */ /* 0x000ea20000000000 */
[----:B------:R-:W-:Y:S01]  /*0400*/  IMAD.U32 R4, RZ, RZ, UR39 ;  /* 0x00000027ff047e24 */ /* 0x000fe2000f8e00ff */
[----:B------:R-:W3:Y:S01]  /*0410*/  LDCU UR5, c[0x0][0x374] ;  /* 0x00006e80ff0577ac */ /* 0x000ee20008000800 */
[----:B------:R-:W4:Y:S04]  /*0420*/  LDCU UR6, c[0x0][0x378] ;  /* 0x00006f00ff0677ac */ /* 0x000f280008000800 */
[----:B------:R-:W5:Y:S01]  /*0430*/  S2UR UR8, SR_CTAID.Z ;  /* 0x00000000000879c3 */ /* 0x000f620000002700 */
[----:B------:R-:W-:-:S02]  /*0440*/  VOTEU.ANY UR10, UPT, PT ;  /* 0x00000000000a7886 */ /* 0x000fc400038e0100 */
[----:B------:R-:W2:Y:S01]  /*0450*/  FLO.U32 R6, UR10 ;  /* 0x0000000a00067d00 */ /* 0x000ea200080e0000 */
[----:B0-----:R-:W-:-:S07]  /*0460*/  UIADD3 UR9, UPT, UPT, URZ, -UR4, URZ ;  /* 0x80000004ff097290 */ /* 0x001fce000fffe0ff */
[----:B------:R-:W0:Y:S01]  /*0470*/  POPC R0, UR10 ;  /* 0x0000000a00007d09 */ /* 0x000e220008000000 */
[----:B-1----:R-:W-:-:S03]  /*0480*/  UIADD3 UR4, UPT, UPT, UR38, UR7, URZ ;  /* 0x0000000726047290 */ /* 0x002fc6000fffe0ff */
[----:B------:R-:W-:Y:S02]  /*0490*/  UMOV UR7, UR9 ;  /* 0x0000000900077c82 */ /* 0x000fe40008000000 */
[----:B---3--:R-:W-:Y:S02]  /*04a0*/  UIMAD UR5, UR7, UR5, URZ ;  /* 0x00000005070572a4 */ /* 0x008fe4000f8e02ff */
[----:B-----5:R-:W-:Y:S01]  /*04b0*/  UIADD3 UR8, UPT, UPT, -UR8, URZ, URZ ;  /* 0x000000ff08087290 */ /* 0x020fe2000fffe1ff */
[----:B--2---:R-:W-:Y:S02]  /*04c0*/  ISETP.EQ.U32.AND P0, PT, R6, R5, PT ;  /* 0x000000050600720c */ /* 0x004fe40003f02070 */
[----:B------:R-:W-:Y:S01]  /*04d0*/  MOV R5, UR40 ;  /* 0x0000002800057c02 */ /* 0x000fe20008000f00 */
[----:B------:R-:W-:Y:S02]  /*04e0*/  UISETP.NE.AND UP0, UPT, UR4, UR8, UPT ;  /* 0x000000080400728c */ /* 0x000fe4000bf05270 */
[----:B----4-:R-:W-:-:S04]  /*04f0*/  UIMAD UR4, UR6, UR5, -0x7fffffff ;  /* 0x80000001060474a4 */ /* 0x010fc8000f8e0205 */
[----:B------:R-:W-:-:S06]  /*0500*/  USEL UR4, UR4, 0x1, !UP0 ;  /* 0x0000000104047887 */ /* 0x000fcc000c000000 */
[----:B0-----:R-:W-:Y:S01]  /*0510*/  IMAD R7, R0, UR4, RZ ;  /* 0x0000000400077c24 */ /* 0x001fe2000f8e02ff */
[----:B------:R-:W-:Y:S01]  /*0520*/  @!PT LDS RZ, [RZ] ;  /* 0x00000000fffff984 */ /* 0x000fe20000000800 */
[----:B------:R-:W-:Y:S01]  /*0530*/  @!PT LDS RZ, [RZ] ;  /* 0x00000000fffff984 */ /* 0x000fe20000000800 */
[----:B------:R-:W-:Y:S01]  /*0540*/  @!PT LDS RZ, [RZ] ;  /* 0x00000000fffff984 */ /* 0x000fe20000000800 */
[----:B------:R-:W-:Y:S01]  /*0550*/  @!PT LDS RZ, [RZ] ;  /* 0x00000000fffff984 */ /* 0x000fe20000000800 */
[----:B------:R-:W-:-:S00]  /*0560*/  @P0 MEMBAR.ALL.CTA ;  /* 0x0000000000000992 */ /* 0x000fc00000008000 */
[----:B------:R-:W-:Y:S06]  /*0570*/  @P0 MEMBAR.ALL.GPU ;  /* 0x0000000000000992 */ /* 0x000fec000000a000 */
[----:B------:R-:W-:-:S00]  /*0580*/  @P0 ERRBAR ;  /* 0x00000000000009ab */ /* 0x000fc00000000000 */
[----:B------:R-:W-:Y:S06]  /*0590*/  @P0 CGAERRBAR ;  /* 0x00000000000005ab */ /* 0x000fec0000000000 */
[----:B------:R-:W2:Y:S01]  /*05a0*/  @P0 ATOM.E.ADD.STRONG.GPU PT, R7, desc[UR36][R4.64+0x4], R7 ;  /* 0x800004070407098a */ /* 0x000ea200081ef124 */
[----:B------:R-:W0:Y:S02]  /*05b0*/  S2R R8, SR_LTMASK ;  /* 0x0000000000087919 */ /* 0x000e240000003900 */
[----:B0-----:R-:W-:-:S04]  /*05c0*/  LOP3.LUT R8, R8, UR10, RZ, 0xc0, !PT ;  /* 0x0000000a08087c12 */ /* 0x001fc8000f8ec0ff */
[----:B------:R-:W0:Y:S01]  /*05d0*/  POPC R9, R8 ;  /* 0x0000000800097309 */ /* 0x000e220000000000 */
[----:B--2---:R-:W0:Y:S02]  /*05e0*/  SHFL.IDX PT, R0, R7, R6, 0x1f ;  /* 0x00001f0607007589 */ /* 0x004e2400000e0000 */
[----:B0-----:R-:W-:-:S07]  /*05f0*/  IMAD R0, R9, UR4, R0 ;  /* 0x0000000409007c24 */ /* 0x001fce000f8e0200 */
.L_x_6:
[----:B------:R-:W2:Y:S04]  /*0600*/  LD.E.STRONG.GPU R7, desc[UR36][R4.64+0x4] ;  /* 0x0000042404077980 */ /* 0x000ea8000c10f900 */
[----:B--2---:R-:W-:Y:S01]  /*0610*/  CCTL.IVALL ;  /* 0x00000000ff00798f */ /* 0x004fe20002000000 */
[----:B------:R-:W-:Y:S05]  /*0620*/  YIELD ;  /* 0x0000000000007946 */ /* 0x000fea0003800000 */
[----:B------:R-:W-:-:S04]  /*0630*/  LOP3.LUT R7, R7, R0, RZ, 0x3c, !PT ;  /* 0x0000000007077212 */ /* 0x000fc800078e3cff */
[----:B------:R-:W-:-:S13]  /*0640*/  ISETP.GT.AND P0, PT, R7, -0x1, PT ;  /* 0xffffffff0700780c */ /* 0x000fda0003f04270 */
[----:B------:R-:W-:Y:S05]  /*0650*/  @P0 BRA `(.L_x_6) ;  /* 0xfffffffc00e80947 */ /* 0x000fea000383ffff */
.L_x_5:
[----:B------:R-:W-:Y:S05]  /*0660*/  BSYNC B0 ;  /* 0x0000000000007941 */ /* 0x000fea0003800000 */
.L_x_4:
[----:B------:R-:W-:-:S03]  /*0670*/  UMOV UR4, 0xffffffff ;  /* 0xffffffff00047882 */ /* 0x000fc60000000000 */
[----:B------:R-:W-:Y:S05]  /*0680*/  BRA.DIV UR4, `(.L_x_7) ;  /* 0x00000002043c7947 */ /* 0x000fea000b800000 */
[----:B------:R-:W-:Y:S06]  /*0690*/  BAR.SYNC.DEFER_BLOCKING 0x0 ;  /* 0x0000000000007b1d */ /* 0x000fec0000010000 */
.L_x_12:
[----:B------:R-:W2:Y:S02]  /*06a0*/  LDG.E R0, desc[UR36][R2.64] ;  /* 0x0000002402007981 */ /* 0x000ea4000c1e1900 */
[----:B--2---:R-:W-:-:S05]  /*06b0*/  VIADD R5, R0, 0x1 ;  /* 0x0000000100057836 */ /* 0x004fca0000000000 */
[----:B------:R-:W-:Y:S01]  /*06c0*/  STG.E desc[UR36][R2.64], R5 ;  /* 0x0000000502007986 */ /* 0x000fe2000c101924 */
[----:B------:R-:W-:Y:S05]  /*06d0*/  EXIT ;  /* 0x000000000000794d */ /* 0x000fea0003800000 */
.L_x_3:
[----:B------:R-:W-:Y:S02]  /*06e0*/  HFMA2 R14, -RZ, RZ, 0, 0 ;  /* 0x00000000ff0e7431 */ /* 0x000fe400000001ff */
[----:B------:R-:W-:Y:S01]  /*06f0*/  IMAD.MOV.U32 R13, RZ, RZ, 0x0 ;  /* 0x00000000ff0d7424 */ /* 0x000fe200078e00ff */
[----:B------:R-:W-:-:S07]  /*0700*/  MOV R15, 0xffffffff ;  /* 0xffffffff000f7802 */ /* 0x000fce0000000f00 */
[----:B0-----:R-:W-:Y:S05]  /*0710*/  WARPSYNC.COLLECTIVE.ALL `(.L_x_8) ;  /* 0x0000000000147948 */ /* 0x001fea0003c00000 */
[----:B------:R-:W-:-:S04]  /*0720*/  SHF.L.U32 R13, R13, 0x10, RZ ;  /* 0x000000100d0d7819 */ /* 0x000fc800000006ff */
[----:B------:R-:W-:-:S05]  /*0730*/  LOP3.LUT R13, R13, 0xf, R14, 0xf8, !PT ;  /* 0x0000000f0d0d7812 */ /* 0x000fca00078ef80e */
[----:B------:R1:W-:Y:S02]  /*0740*/  BAR.SYNC.DEFER_BLOCKING R13, R13 ;  /* 0x0000000d0000731d */ /* 0x0003e40000010000 */
[----:B-1----:R-:W-:-:S04]  /*0750*/  SHF.R.U32 R13, R13, 0x10, RZ ;  /* 0x000000100d0d7819 */ /* 0x002fc800000016ff */
[----:B0-----:R-:W-:Y:S05]  /*0760*/  ENDCOLLECTIVE ;  /* 0x000000000000791b */ /* 0x001fea0003800000 */
.L_x_8:
[----:B------:R-:W-:Y:S05]  /*0770*/  BRA `(.L_x_9) ;  /* 0xfffffff800fc7947 */ /* 0x000fea000383ffff */
.L_x_7:
[----:B------:R-:W-:Y:S01]  /*0780*/  HFMA2 R13, -RZ, RZ, 0, 0 ;  /* 0x00000000ff0d7431 */ /* 0x000fe200000001ff */
[----:B------:R-:W-:Y:S01]  /*0790*/  BSSY B0, `(.L_x_10) ;  /* 0x0000009000007945 */ /* 0x000fe20003800000 */
[----:B------:R-:W-:Y:S01]  /*07a0*/  IMAD.MOV.U32 R14, RZ, RZ, 0x0 ;  /* 0x00000000ff0e7424 */ /* 0x000fe200078e00ff */
[----:B------:R-:W-:-:S07]  /*07b0*/  MOV R15, 0xffffffff ;  /* 0xffffffff000f7802 */ /* 0x000fce0000000f00 */
[----:B------:R-:W-:Y:S05]  /*07c0*/  WARPSYNC.COLLECTIVE.ALL `(.L_x_11) ;  /* 0x0000000000147948 */ /* 0x000fea0003c00000 */
[----:B------:R-:W-:-:S04]  /*07d0*/  SHF.L.U32 R13, R13, 0x10, RZ ;  /* 0x000000100d0d7819 */ /* 0x000fc800000006ff */
[----:B------:R-:W-:-:S05]  /*07e0*/  LOP3.LUT R13, R13, 0xf, R14, 0xf8, !PT ;  /* 0x0000000f0d0d7812 */ /* 0x000fca00078ef80e */
[----:B------:R0:W-:Y:S02]  /*07f0*/  BAR.SYNC.DEFER_BLOCKING R13, R13 ;  /* 0x0000000d0000731d */ /* 0x0001e40000010000 */
[----:B0-----:R-:W-:-:S04]  /*0800*/  SHF.R.U32 R13, R13, 0x10, RZ ;  /* 0x000000100d0d7819 */ /* 0x001fc800000016ff */
[----:B------:R-:W-:Y:S05]  /*0810*/  ENDCOLLECTIVE ;  /* 0x000000000000791b */ /* 0x000fea0003800000 */
.L_x_11:
[----:B------:R-:W-:Y:S05]  /*0820*/  BSYNC B0 ;  /* 0x0000000000007941 */ /* 0x000fea0003800000 */
.L_x_10:
[----:B------:R-:W-:Y:S05]  /*0830*/  BRA `(.L_x_12) ;  /* 0xfffffffc00987947 */ /* 0x000fea000383ffff */
.L_x_13:
[----:B------:R-:W-:-:S00]  /*0840*/  BRA `(.L_x_13) ;  /* 0xfffffffc00fc7947 */ /* 0x000fc0000383ffff */
[----:B------:R-:W-:-:S00]  /*0850*/  NOP ;  /* 0x0000000000007918 */ /* 0x000fc00000000000 */
        /* <DEDUP_REMOVED lines=10> */
.L_x_14:


//--------------------- .nv.global.init           --------------------------
	.section	.nv.global.init,"aw",@progbits
.nv.global.init:
	.type		$str,@object
	.size		$str,(.L_0 - $str)
$str:
        /*0000*/ 	.byte	0x6e, 0x75, 0x6d, 0x5f, 0x74, 0x68, 0x72, 0x65, 0x61, 0x64, 0x73, 0x3a, 0x20, 0x25, 0x64, 0x20
        /*0010*/ 	.byte	0x6e, 0x75, 0x6d, 0x5f, 0x62, 0x6c, 0x6f, 0x63, 0x6b, 0x73, 0x3a, 0x20, 0x25, 0x64, 0x0a, 0x00
.L_0:


//--------------------- .nv.shared.reserved.0     --------------------------
	.section	.nv.shared.reserved.0,"aw",@nobits
	.weak		__nv_reservedSMEM_offset_0_alias
	.size		__nv_reservedSMEM_offset_0_alias, 0, 64
	.other		__nv_reservedSMEM_offset_0_alias,@"STO_CUDA_RESERVED_SHARED STV_DEFAULT"
__nv_reservedSMEM_offset_0_alias:
	.zero		0
	.zero		64


//--------------------- .nv.constant0._Z16grid_sync_kernelPi --------------------------
	.section	.nv.constant0._Z16grid_sync_kernelPi,"a",@progbits
	.sectionflags	@""
	.align	4
.nv.constant0._Z16grid_sync_kernelPi:
	.zero		904


//--------------------- SYMBOLS --------------------------

	.type		.nv.reservedSmem.offset0,@object
	.size		.nv.reservedSmem.offset0,0x4
	.type		vprintf,@function
